//
// Generated by NVIDIA NVVM Compiler
//
// Compiler Build ID: CL-36424714
// Cuda compilation tools, release 13.0, V13.0.88
// Based on NVVM 20.0.0
//

.version 9.0
.target sm_100
.address_size 64

	// .globl	_Z18raw_game_to_tensorPjPfm

.visible .entry _Z18raw_game_to_tensorPjPfm(
	.param .u64 .ptr .align 1 _Z18raw_game_to_tensorPjPfm_param_0,
	.param .u64 .ptr .align 1 _Z18raw_game_to_tensorPjPfm_param_1,
	.param .u64 _Z18raw_game_to_tensorPjPfm_param_2
)
{


	ret;

}


// ===== COMPILED SASS (sm_100) =====

	.target	sm_100

	.elftype	@"ET_EXEC"


//--------------------- .note.nv.tkinfo           --------------------------
	.section	.note.nv.tkinfo,"",@"SHT_NOTE"
	.sectionflags	@"SHF_NOTE_NV_TKINFO"
	.tkinfo
        /*0018*/ 	.word	0x00000002
        /*0030*/ 	.string	""
        /*0030*/ 	.string	"ptxas"
        /*0030*/ 	.string	"Cuda compilation tools, release 13.0, V13.0.88"
        /*0030*/ 	.string	"Build cuda_13.0.r13.0/compiler.36424714_0"
        /*0030*/ 	.string	"-arch sm_100 -m 64 "



//--------------------- .note.nv.cuinfo           --------------------------
	.section	.note.nv.cuinfo,"",@"SHT_NOTE"
	.sectionflags	@"SHF_NOTE_NV_CUINFO"
        /*0018*/ 	.short	0x0002
        /*001a*/ 	.short	0x0064
        /*001c*/ 	.short	0x0082
	.zero		2


//--------------------- .nv.info                  --------------------------
	.section	.nv.info,"",@"SHT_CUDA_INFO"
	.align	4


	//----- nvinfo : EIATTR_REGCOUNT
	.align		4
        /*0000*/ 	.byte	0x04, 0x2f
        /*0002*/ 	.short	(.L_1 - .L_0)
	.align		4
.L_0:
        /*0004*/ 	.word	index@(_Z18raw_game_to_tensorPjPfm)
        /*0008*/ 	.word	0x00000004


	//----- nvinfo : EIATTR_FRAME_SIZE
	.align		4
.L_1:
        /*000c*/ 	.byte	0x04, 0x11
        /*000e*/ 	.short	(.L_3 - .L_2)
	.align		4
.L_2:
        /*0010*/ 	.word	index@(_Z18raw_game_to_tensorPjPfm)
        /*0014*/ 	.word	0x00000000


	//----- nvinfo : EIATTR_MIN_STACK_SIZE
	.align		4
.L_3:
        /*0018*/ 	.byte	0x04, 0x12
        /*001a*/ 	.short	(.L_5 - .L_4)
	.align		4
.L_4:
        /*001c*/ 	.word	index@(_Z18raw_game_to_tensorPjPfm)
        /*0020*/ 	.word	0x00000000
.L_5:


//--------------------- .nv.compat                --------------------------
	.section	.nv.compat,"",@"SHT_CUDA_COMPAT_INFO"
	.align	4
        /*0000*/ 	.byte	0x02, 0x09, 0x00, 0x00, 0x02, 0x02, 0x01, 0x00, 0x02, 0x05, 0x05, 0x00, 0x03, 0x07, 0x01, 0x01
        /*0010*/ 	.byte	0x02, 0x03, 0x00, 0x00, 0x02, 0x06, 0x01, 0x00, 0x04, 0x0b, 0x08, 0x00, 0x09, 0x00, 0x00, 0x00
        /*0020*/ 	.byte	0x00, 0x00, 0x00, 0x00


//--------------------- .nv.info._Z18raw_game_to_tensorPjPfm --------------------------
	.section	.nv.info._Z18raw_game_to_tensorPjPfm,"",@"SHT_CUDA_INFO"
	.sectionflags	@""
	.align	4


	//----- nvinfo : EIATTR_CUDA_API_VERSION
	.align		4
        /*0000*/ 	.byte	0x04, 0x37
        /*0002*/ 	.short	(.L_7 - .L_6)
.L_6:
        /*0004*/ 	.word	0x00000082


	//----- nvinfo : EIATTR_KPARAM_INFO
	.align		4
.L_7:
        /*0008*/ 	.byte	0x04, 0x17
        /*000a*/ 	.short	(.L_9 - .L_8)
.L_8:
        /*000c*/ 	.word	0x00000000
        /*0010*/ 	.short	0x0002
        /*0012*/ 	.short	0x0010
        /*0014*/ 	.byte	0x00, 0xf0, 0x21, 0x00


	//----- nvinfo : EIATTR_KPARAM_INFO
	.align		4
.L_9:
        /*0018*/ 	.byte	0x04, 0x17
        /*001a*/ 	.short	(.L_11 - .L_10)
.L_10:
        /*001c*/ 	.word	0x00000000
        /*0020*/ 	.short	0x0001
        /*0022*/ 	.short	0x0008
        /*0024*/ 	.byte	0x00, 0xf5, 0x21, 0x00


	//----- nvinfo : EIATTR_KPARAM_INFO
	.align		4
.L_11:
        /*0028*/ 	.byte	0x04, 0x17
        /*002a*/ 	.short	(.L_13 - .L_12)
.L_12:
        /*002c*/ 	.word	0x00000000
        /*0030*/ 	.short	0x0000
        /*0032*/ 	.short	0x0000
        /*0034*/ 	.byte	0x00, 0xf5, 0x21, 0x00


	//----- nvinfo : EIATTR_SPARSE_MMA_MASK
	.align		4
.L_13:
        /*0038*/ 	.byte	0x03, 0x50
        /*003a*/ 	.short	0x0000


	//----- nvinfo : EIATTR_MAXREG_COUNT
	.align		4
        /*003c*/ 	.byte	0x03, 0x1b
        /*003e*/ 	.short	0x00ff


	//----- nvinfo : EIATTR_MERCURY_ISA_VERSION
	.align		4
        /*0040*/ 	.byte	0x03, 0x5f
        /*0042*/ 	.short	0x0101


	//----- nvinfo : EIATTR_VRC_CTA_INIT_COUNT
	.align		4
        /*0044*/ 	.byte	0x02, 0x4a
	.zero		1
	.zero		1


	//----- nvinfo : EIATTR_EXIT_INSTR_OFFSETS
	.align		4
        /*0048*/ 	.byte	0x04, 0x1c
        /*004a*/ 	.short	(.L_15 - .L_14)


	//   ....[0]....
.L_14:
        /*004c*/ 	.word	0x00000010


	//----- nvinfo : EIATTR_CBANK_PARAM_SIZE
	.align		4
.L_15:
        /*0050*/ 	.byte	0x03, 0x19
        /*0052*/ 	.short	0x0018


	//----- nvinfo : EIATTR_PARAM_CBANK
	.align		4
        /*0054*/ 	.byte	0x04, 0x0a
        /*0056*/ 	.short	(.L_17 - .L_16)
	.align		4
.L_16:
        /*0058*/ 	.word	index@(.nv.constant0._Z18raw_game_to_tensorPjPfm)
        /*005c*/ 	.short	0x0380
        /*005e*/ 	.short	0x0018


	//----- nvinfo : EIATTR_SW_WAR
	.align		4
.L_17:
        /*0060*/ 	.byte	0x04, 0x36
        /*0062*/ 	.short	(.L_19 - .L_18)
.L_18:
        /*0064*/ 	.word	0x00000008
.L_19:


//--------------------- .nv.callgraph             --------------------------
	.section	.nv.callgraph,"",@"SHT_CUDA_CALLGRAPH"
	.align	4
	.sectionentsize	8
	.align		4
        /*0000*/ 	.word	0x00000000
	.align		4
        /*0004*/ 	.word	0xffffffff
	.align		4
        /*0008*/ 	.word	0x00000000
	.align		4
        /*000c*/ 	.word	0xfffffffe
	.align		4
        /*0010*/ 	.word	0x00000000
	.align		4
        /*0014*/ 	.word	0xfffffffd
	.align		4
        /*0018*/ 	.word	0x00000000
	.align		4
        /*001c*/ 	.word	0xfffffffc


//--------------------- .text._Z18raw_game_to_tensorPjPfm --------------------------
	.section	.text._Z18raw_game_to_tensorPjPfm,"ax",@progbits
	.align	128
        .global         _Z18raw_game_to_tensorPjPfm
        .type           _Z18raw_game_to_tensorPjPfm,@function
        .size           _Z18raw_game_to_tensorPjPfm,(.L_x_1 - _Z18raw_game_to_tensorPjPfm)
        .other          _Z18raw_game_to_tensorPjPfm,@"STO_CUDA_ENTRY STV_DEFAULT"
_Z18raw_game_to_tensorPjPfm:
.text._Z18raw_game_to_tensorPjPfm:
[----:B------:R-:W-:Y:S01]  /*0000*/  LDC R1, c[0x0][0x37c] ;  /* 0x0000df00ff017b82 */ /* 0x000fe20000000800 */
[----:B------:R-:W-:Y:S05]  /*0010*/  EXIT ;  /* 0x000000000000794d */ /* 0x000fea0003800000 */
.L_x_0:
[----:B------:R-:W-:-:S00]  /*0020*/  BRA `(.L_x_0) ;  /* 0xfffffffc00fc7947 */ /* 0x000fc0000383ffff */
[----:B------:R-:W-:-:S00]  /*0030*/  NOP ;  /* 0x0000000000007918 */ /* 0x000fc00000000000 */
        /* <DEDUP_REMOVED lines=12> */
.L_x_1:


//--------------------- .nv.shared.reserved.0     --------------------------
	.section	.nv.shared.reserved.0,"aw",@nobits
	.weak		__nv_reservedSMEM_offset_0_alias
	.size		__nv_reservedSMEM_offset_0_alias, 0, 64
	.other		__nv_reservedSMEM_offset_0_alias,@"STO_CUDA_RESERVED_SHARED STV_DEFAULT"
__nv_reservedSMEM_offset_0_alias:
	.zero		0
	.zero		64


//--------------------- .nv.constant0._Z18raw_game_to_tensorPjPfm --------------------------
	.section	.nv.constant0._Z18raw_game_to_tensorPjPfm,"a",@progbits
	.sectionflags	@""
	.align	4
.nv.constant0._Z18raw_game_to_tensorPjPfm:
	.zero		920


//--------------------- SYMBOLS --------------------------

	.type		.nv.reservedSmem.offset0,@object
	.size		.nv.reservedSmem.offset0,0x4
